	.headerflags	@"EF_CUDA_TEXMODE_UNIFIED EF_CUDA_64BIT_ADDRESS EF_CUDA_ACCELERATORS EF_CUDA_SM90 EF_CUDA_VIRTUAL_SM(EF_CUDA_SM90)"
	.elftype	@"ET_EXEC"


//--------------------- .nv.info                  --------------------------
	.section	.nv.info,"",@"SHT_CUDA_INFO"
	.align	4


	//----- nvinfo : EIATTR_REGCOUNT
	.align		4
        /*0000*/ 	.byte	0x04, 0x2f
        /*0002*/ 	.short	(.L_3 - .L_2)
	.align		4
.L_2:
        /*0004*/ 	.word	index@(triton_per_fused__native_batch_norm_legit_no_training_mean_relu_11)
        /*0008*/ 	.word	0x00000020


	//----- nvinfo : EIATTR_MIN_STACK_SIZE
	.align		4
.L_3:
        /*000c*/ 	.byte	0x04, 0x12
        /*000e*/ 	.short	(.L_5 - .L_4)
	.align		4
.L_4:
        /*0010*/ 	.word	index@(triton_per_fused__native_batch_norm_legit_no_training_mean_relu_11)
        /*0014*/ 	.word	0x00000000


	//----- nvinfo : EIATTR_FRAME_SIZE
	.align		4
.L_5:
        /*0018*/ 	.byte	0x04, 0x11
        /*001a*/ 	.short	(.L_7 - .L_6)
	.align		4
.L_6:
        /*001c*/ 	.word	index@(triton_per_fused__native_batch_norm_legit_no_training_mean_relu_11)
        /*0020*/ 	.word	0x00000000


	//----- nvinfo : EIATTR_MIN_STACK_SIZE
	.align		4
.L_7:
        /*0024*/ 	.byte	0x04, 0x12
        /*0026*/ 	.short	(.L_9 - .L_8)
	.align		4
.L_8:
        /*0028*/ 	.word	index@(triton_per_fused__native_batch_norm_legit_no_training_mean_relu_11)
        /*002c*/ 	.word	0x00000000
.L_9:


//--------------------- .nv.info.triton_per_fused__native_batch_norm_legit_no_training_mean_relu_11 --------------------------
	.section	.nv.info.triton_per_fused__native_batch_norm_legit_no_training_mean_relu_11,"",@"SHT_CUDA_INFO"
	.sectionflags	@""
	.align	4


	//----- nvinfo : EIATTR_CUDA_API_VERSION
	.align		4
        /*0000*/ 	.byte	0x04, 0x37
        /*0002*/ 	.short	(.L_11 - .L_10)
.L_10:
        /*0004*/ 	.word	0x0000007c


	//----- nvinfo : EIATTR_KPARAM_INFO
	.align		4
.L_11:
        /*0008*/ 	.byte	0x04, 0x17
        /*000a*/ 	.short	(.L_13 - .L_12)
.L_12:
        /*000c*/ 	.word	0x00000000
        /*0010*/ 	.short	0x0007
        /*0012*/ 	.short	0x0034
        /*0014*/ 	.byte	0x00, 0xf0, 0x11, 0x00


	//----- nvinfo : EIATTR_KPARAM_INFO
	.align		4
.L_13:
        /*0018*/ 	.byte	0x04, 0x17
        /*001a*/ 	.short	(.L_15 - .L_14)
.L_14:
        /*001c*/ 	.word	0x00000000
        /*0020*/ 	.short	0x0006
        /*0022*/ 	.short	0x0030
        /*0024*/ 	.byte	0x00, 0xf0, 0x11, 0x00


	//----- nvinfo : EIATTR_KPARAM_INFO
	.align		4
.L_15:
        /*0028*/ 	.byte	0x04, 0x17
        /*002a*/ 	.short	(.L_17 - .L_16)
.L_16:
        /*002c*/ 	.word	0x00000000
        /*0030*/ 	.short	0x0005
        /*0032*/ 	.short	0x0028
        /*0034*/ 	.byte	0x00, 0xf4, 0x21, 0x00


	//----- nvinfo : EIATTR_KPARAM_INFO
	.align		4
.L_17:
        /*0038*/ 	.byte	0x04, 0x17
        /*003a*/ 	.short	(.L_19 - .L_18)
.L_18:
        /*003c*/ 	.word	0x00000000
        /*0040*/ 	.short	0x0004
        /*0042*/ 	.short	0x0020
        /*0044*/ 	.byte	0x00, 0xf4, 0x21, 0x00


	//----- nvinfo : EIATTR_KPARAM_INFO
	.align		4
.L_19:
        /*0048*/ 	.byte	0x04, 0x17
        /*004a*/ 	.short	(.L_21 - .L_20)
.L_20:
        /*004c*/ 	.word	0x00000000
        /*0050*/ 	.short	0x0003
        /*0052*/ 	.short	0x0018
        /*0054*/ 	.byte	0x00, 0xf4, 0x21, 0x00


	//----- nvinfo : EIATTR_KPARAM_INFO
	.align		4
.L_21:
        /*0058*/ 	.byte	0x04, 0x17
        /*005a*/ 	.short	(.L_23 - .L_22)
.L_22:
        /*005c*/ 	.word	0x00000000
        /*0060*/ 	.short	0x0002
        /*0062*/ 	.short	0x0010
        /*0064*/ 	.byte	0x00, 0xf4, 0x21, 0x00


	//----- nvinfo : EIATTR_KPARAM_INFO
	.align		4
.L_23:
        /*0068*/ 	.byte	0x04, 0x17
        /*006a*/ 	.short	(.L_25 - .L_24)
.L_24:
        /*006c*/ 	.word	0x00000000
        /*0070*/ 	.short	0x0001
        /*0072*/ 	.short	0x0008
        /*0074*/ 	.byte	0x00, 0xf4, 0x21, 0x00


	//----- nvinfo : EIATTR_KPARAM_INFO
	.align		4
.L_25:
        /*0078*/ 	.byte	0x04, 0x17
        /*007a*/ 	.short	(.L_27 - .L_26)
.L_26:
        /*007c*/ 	.word	0x00000000
        /*0080*/ 	.short	0x0000
        /*0082*/ 	.short	0x0000
        /*0084*/ 	.byte	0x00, 0xf4, 0x21, 0x00


	//----- nvinfo : EIATTR_SPARSE_MMA_MASK
	.align		4
.L_27:
        /*0088*/ 	.byte	0x03, 0x50
        /*008a*/ 	.short	0x0000


	//----- nvinfo : EIATTR_MAXREG_COUNT
	.align		4
        /*008c*/ 	.byte	0x03, 0x1b
        /*008e*/ 	.short	0x00ff


	//----- nvinfo : EIATTR_COOP_GROUP_MASK_REGIDS
	.align		4
        /*0090*/ 	.byte	0x04, 0x29
        /*0092*/ 	.short	(.L_29 - .L_28)


	//   ....[0]....
.L_28:
        /*0094*/ 	.word	0xffffffff


	//   ....[1]....
        /*0098*/ 	.word	0xffffffff


	//   ....[2]....
        /*009c*/ 	.word	0xffffffff


	//   ....[3]....
        /*00a0*/ 	.word	0xffffffff


	//   ....[4]....
        /*00a4*/ 	.word	0xffffffff


	//   ....[5]....
        /*00a8*/ 	.word	0xffffffff


	//   ....[6]....
        /*00ac*/ 	.word	0xffffffff


	//   ....[7]....
        /*00b0*/ 	.word	0xffffffff


	//   ....[8]....
        /*00b4*/ 	.word	0xffffffff


	//   ....[9]....
        /*00b8*/ 	.word	0xffffffff


	//   ....[10]....
        /*00bc*/ 	.word	0xffffffff


	//----- nvinfo : EIATTR_COOP_GROUP_INSTR_OFFSETS
	.align		4
.L_29:
        /*00c0*/ 	.byte	0x04, 0x28
        /*00c2*/ 	.short	(.L_31 - .L_30)


	//   ....[0]....
.L_30:
        /*00c4*/ 	.word	0x00000940


	//   ....[1]....
        /*00c8*/ 	.word	0x00000950


	//   ....[2]....
        /*00cc*/ 	.word	0x00000960


	//   ....[3]....
        /*00d0*/ 	.word	0x00000970


	//   ....[4]....
        /*00d4*/ 	.word	0x000009c0


	//   ....[5]....
        /*00d8*/ 	.word	0x000009d0


	//   ....[6]....
        /*00dc*/ 	.word	0x000009e0


	//   ....[7]....
        /*00e0*/ 	.word	0x000009f0


	//   ....[8]....
        /*00e4*/ 	.word	0x00000b20


	//   ....[9]....
        /*00e8*/ 	.word	0x00000b40


	//   ....[10]....
        /*00ec*/ 	.word	0x00000b70


	//----- nvinfo : EIATTR_EXIT_INSTR_OFFSETS
	.align		4
.L_31:
        /*00f0*/ 	.byte	0x04, 0x1c
        /*00f2*/ 	.short	(.L_33 - .L_32)


	//   ....[0]....
.L_32:
        /*00f4*/ 	.word	0x00000ce0


	//   ....[1]....
        /*00f8*/ 	.word	0x00000d10


	//----- nvinfo : EIATTR_REQNTID
	.align		4
.L_33:
        /*00fc*/ 	.byte	0x04, 0x10
        /*00fe*/ 	.short	(.L_35 - .L_34)
.L_34:
        /*0100*/ 	.word	0x00000100
        /*0104*/ 	.word	0x00000001
        /*0108*/ 	.word	0x00000001


	//----- nvinfo : EIATTR_CBANK_PARAM_SIZE
	.align		4
.L_35:
        /*010c*/ 	.byte	0x03, 0x19
        /*010e*/ 	.short	0x0038


	//----- nvinfo : EIATTR_PARAM_CBANK
	.align		4
        /*0110*/ 	.byte	0x04, 0x0a
        /*0112*/ 	.short	(.L_37 - .L_36)
	.align		4
.L_36:
        /*0114*/ 	.word	index@(.nv.constant0.triton_per_fused__native_batch_norm_legit_no_training_mean_relu_11)
        /*0118*/ 	.short	0x0210
        /*011a*/ 	.short	0x0038


	//----- nvinfo : EIATTR_SW_WAR
	.align		4
.L_37:
        /*011c*/ 	.byte	0x04, 0x36
        /*011e*/ 	.short	(.L_39 - .L_38)
.L_38:
        /*0120*/ 	.word	0x00000008
.L_39:


//--------------------- .nv.callgraph             --------------------------
	.section	.nv.callgraph,"",@"SHT_CUDA_CALLGRAPH"
	.align	4
	.sectionentsize	8
	.align		4
        /*0000*/ 	.word	0x00000000
	.align		4
        /*0004*/ 	.word	0xffffffff
	.align		4
        /*0008*/ 	.word	0x00000000
	.align		4
        /*000c*/ 	.word	0xfffffffe
	.align		4
        /*0010*/ 	.word	0x00000000
	.align		4
        /*0014*/ 	.word	0xfffffffd
	.align		4
        /*0018*/ 	.word	0x00000000
	.align		4
        /*001c*/ 	.word	0xfffffffc


//--------------------- .nv.constant4             --------------------------
	.section	.nv.constant4,"a",@progbits
	.align	8
	.align		8
.nv.constant4:
        /*0000*/ 	.dword	_$_str
	.align		8
        /*0008*/ 	.dword	_$_str_$_2


//--------------------- .text.triton_per_fused__native_batch_norm_legit_no_training_mean_relu_11 --------------------------
	.section	.text.triton_per_fused__native_batch_norm_legit_no_training_mean_relu_11,"ax",@progbits
	.sectionflags	@"SHF_BARRIERS=1"
	.align	128
        .global         triton_per_fused__native_batch_norm_legit_no_training_mean_relu_11
        .type           triton_per_fused__native_batch_norm_legit_no_training_mean_relu_11,@function
        .size           triton_per_fused__native_batch_norm_legit_no_training_mean_relu_11,(.L_x_1 - triton_per_fused__native_batch_norm_legit_no_training_mean_relu_11)
        .other          triton_per_fused__native_batch_norm_legit_no_training_mean_relu_11,@"STO_CUDA_ENTRY STV_DEFAULT"
triton_per_fused__native_batch_norm_legit_no_training_mean_relu_11:
.text.triton_per_fused__native_batch_norm_legit_no_training_mean_relu_11:
[----:B------:R-:W0:Y:S02]  /*0000*/  LDC R1, c[0x0][0x28] ;  /* 0x00000a00ff017b82 */ /* 0x000e240000000800 */
[----:B------:R-:W1:Y:S01]  /*0010*/  S2R R0, SR_CTAID.X ;  /* 0x0000000000007919 */ /* 0x000e620000002500 */
[----:B------:R-:W2:Y:S01]  /*0020*/  LDC.64 R14, c[0x0][0x228] ;  /* 0x00008a00ff0e7b82 */ /* 0x000ea20000000a00 */
[----:B------:R-:W-:Y:S01]  /*0030*/  CS2R R6, SRZ ;  /* 0x0000000000067805 */ /* 0x000fe2000001ff00 */
[----:B------:R-:W-:Y:S01]  /*0040*/  ULDC.64 UR6, c[0x0][0x208] ;  /* 0x0000820000067ab9 */ /* 0x000fe20000000a00 */
[----:B------:R-:W3:Y:S05]  /*0050*/  S2R R21, SR_TID.X ;  /* 0x0000000000157919 */ /* 0x000eea0000002100 */
[----:B------:R-:W4:Y:S08]  /*0060*/  LDC.64 R12, c[0x0][0x218] ;  /* 0x00008600ff0c7b82 */ /* 0x000f300000000a00 */
[----:B------:R-:W5:Y:S01]  /*0070*/  LDC.64 R22, c[0x0][0x220] ;  /* 0x00008800ff167b82 */ /* 0x000f620000000a00 */
[----:B-1----:R-:W-:-:S02]  /*0080*/  IMAD.SHL.U32 R0, R0, 0x20, RZ ;  /* 0x0000002000007824 */ /* 0x002fc400078e00ff */
[----:B---3--:R-:W-:-:S05]  /*0090*/  IMAD.SHL.U32 R3, R21, 0x4, RZ ;  /* 0x0000000415037824 */ /* 0x008fca00078e00ff */
[----:B------:R-:W-:-:S04]  /*00a0*/  LOP3.LUT R20, R0, 0x1c, R3, 0xf8, !PT ;  /* 0x0000001c00147812 */ /* 0x000fc800078ef803 */
[----:B------:R-:W-:Y:S02]  /*00b0*/  SHF.R.S32.HI R5, RZ, 0x1f, R20 ;  /* 0x0000001fff057819 */ /* 0x000fe40000011414 */
[----:B------:R-:W-:Y:S02]  /*00c0*/  ISETP.GE.AND P0, PT, R20, 0x800, PT ;  /* 0x000008001400780c */ /* 0x000fe40003f06270 */
[----:B------:R-:W-:-:S04]  /*00d0*/  LEA.HI R8, R5, R20, RZ, 0x9 ;  /* 0x0000001405087211 */ /* 0x000fc800078f48ff */
[----:B------:R-:W-:-:S05]  /*00e0*/  LOP3.LUT R5, R8, 0xfffffe00, RZ, 0xc0, !PT ;  /* 0xfffffe0008057812 */ /* 0x000fca00078ec0ff */
[----:B------:R-:W-:Y:S01]  /*00f0*/  IMAD.IADD R20, R20, 0x1, -R5 ;  /* 0x0000000114147824 */ /* 0x000fe200078e0a05 */
[----:B------:R-:W-:-:S03]  /*0100*/  CS2R R4, SRZ ;  /* 0x0000000000047805 */ /* 0x000fc6000001ff00 */
[----:B--2---:R-:W-:-:S05]  /*0110*/  IMAD.WIDE R14, R20, 0x4, R14 ;  /* 0x00000004140e7825 */ /* 0x004fca00078e020e */
[----:B------:R1:W2:Y:S01]  /*0120*/  @!P0 LDG.E.EL.128 R4, desc[UR6][R14.64] ;  /* 0x000000060e048981 */ /* 0x0002a2000c2e1d00 */
[----:B------:R-:W-:Y:S01]  /*0130*/  IMAD.SHL.U32 R8, R8, 0x40, RZ ;  /* 0x0000004008087824 */ /* 0x000fe200078e00ff */
[----:B------:R-:W-:Y:S02]  /*0140*/  SHF.L.U32 R9, R21, 0x6, RZ ;  /* 0x0000000615097819 */ /* 0x000fe400000006ff */
[----:B------:R-:W-:Y:S02]  /*0150*/  CS2R R10, SRZ ;  /* 0x00000000000a7805 */ /* 0x000fe4000001ff00 */
[----:B------:R-:W-:Y:S02]  /*0160*/  LOP3.LUT R9, R9, 0x3e00, RZ, 0xc0, !PT ;  /* 0x00003e0009097812 */ /* 0x000fe400078ec0ff */
[----:B------:R-:W-:-:S04]  /*0170*/  LOP3.LUT R8, R8, 0xffff8000, RZ, 0xc0, !PT ;  /* 0xffff800008087812 */ /* 0x000fc800078ec0ff */
[----:B------:R-:W-:Y:S02]  /*0180*/  IADD3 R17, R9, R8, R20 ;  /* 0x0000000809117210 */ /* 0x000fe40007ffe014 */
[----:B------:R-:W-:-:S03]  /*0190*/  CS2R R8, SRZ ;  /* 0x0000000000087805 */ /* 0x000fc6000001ff00 */
[C---:B------:R-:W-:Y:S01]  /*01a0*/  VIADD R29, R17.reuse, 0x4000 ;  /* 0x00004000111d7836 */ /* 0x040fe20000000000 */
[----:B-1----:R-:W-:Y:S01]  /*01b0*/  CS2R R14, SRZ ;  /* 0x00000000000e7805 */ /* 0x002fe2000001ff00 */
[----:B----4-:R-:W-:-:S04]  /*01c0*/  IMAD.WIDE R24, R17, 0x4, R12 ;  /* 0x0000000411187825 */ /* 0x010fc800078e020c */
[----:B------:R-:W-:Y:S01]  /*01d0*/  IMAD.WIDE R28, R29, 0x4, R12 ;  /* 0x000000041d1c7825 */ /* 0x000fe200078e020c */
[----:B------:R-:W-:Y:S01]  /*01e0*/  CS2R R12, SRZ ;  /* 0x00000000000c7805 */ /* 0x000fe2000001ff00 */
[----:B------:R1:W3:Y:S01]  /*01f0*/  @!P0 LDG.E.128 R8, desc[UR6][R24.64] ;  /* 0x0000000618088981 */ /* 0x0002e2000c1e1d00 */
[----:B------:R-:W-:Y:S02]  /*0200*/  CS2R R16, SRZ ;  /* 0x0000000000107805 */ /* 0x000fe4000001ff00 */
[----:B------:R-:W-:Y:S01]  /*0210*/  CS2R R18, SRZ ;  /* 0x0000000000127805 */ /* 0x000fe2000001ff00 */
[----:B-----5:R-:W-:Y:S01]  /*0220*/  IMAD.WIDE R22, R20, 0x4, R22 ;  /* 0x0000000414167825 */ /* 0x020fe200078e0216 */
[----:B------:R-:W4:Y:S04]  /*0230*/  @!P0 LDG.E.128 R12, desc[UR6][R28.64] ;  /* 0x000000061c0c8981 */ /* 0x000f28000c1e1d00 */
[----:B------:R5:W4:Y:S01]  /*0240*/  @!P0 LDG.E.EL.128 R16, desc[UR6][R22.64] ;  /* 0x0000000616108981 */ /* 0x000b22000c2e1d00 */
[----:B--2---:R-:W-:Y:S01]  /*0250*/  FADD R26, R4, 9.9999997473787516356e-06 ;  /* 0x3727c5ac041a7421 */ /* 0x004fe20000000000 */
[----:B-1----:R-:W-:Y:S01]  /*0260*/  FADD R24, R5, 9.9999997473787516356e-06 ;  /* 0x3727c5ac05187421 */ /* 0x002fe20000000000 */
[----:B------:R-:W-:Y:S01]  /*0270*/  FADD R6, R6, 9.9999997473787516356e-06 ;  /* 0x3727c5ac06067421 */ /* 0x000fe20000000000 */
[----:B------:R-:W-:Y:S01]  /*0280*/  FADD R7, R7, 9.9999997473787516356e-06 ;  /* 0x3727c5ac07077421 */ /* 0x000fe20000000000 */
[----:B------:R-:W-:Y:S01]  /*0290*/  HFMA2.MMA R5, -RZ, RZ, 1.625, 0 ;  /* 0x3e800000ff057435 */ /* 0x000fe200000001ff */
[----:B-----5:R-:W1:Y:S08]  /*02a0*/  MUFU.SQRT R22, R24 ;  /* 0x0000001800167308 */ /* 0x020e700000002000 */
[----:B------:R-:W2:Y:S01]  /*02b0*/  MUFU.SQRT R26, R26 ;  /* 0x0000001a001a7308 */ /* 0x000ea20000002000 */
[----:B-1----:R-:W-:-:S07]  /*02c0*/  FSETP.GT.AND P2, PT, R22, 8.50705917302346158658e+37, PT ;  /* 0x7e8000001600780b */ /* 0x002fce0003f44000 */
[----:B------:R1:W5:Y:S01]  /*02d0*/  MUFU.SQRT R25, R6 ;  /* 0x0000000600197308 */ /* 0x0003620000002000 */
[----:B------:R-:W-:Y:S02]  /*02e0*/  FSETP.GEU.AND P3, PT, R22, 1.175494350822287508e-38, PT ;  /* 0x008000001600780b */ /* 0x000fe40003f6e000 */
[----:B---3--:R-:W-:Y:S02]  /*02f0*/  SEL R27, R8, RZ, !P0 ;  /* 0x000000ff081b7207 */ /* 0x008fe40004000000 */
[----:B------:R-:W-:-:S03]  /*0300*/  SEL R8, R9, RZ, !P0 ;  /* 0x000000ff09087207 */ /* 0x000fc60004000000 */
[----:B------:R-:W3:Y:S01]  /*0310*/  MUFU.SQRT R4, R7 ;  /* 0x0000000700047308 */ /* 0x000ee20000002000 */
[C---:B--2---:R-:W-:Y:S02]  /*0320*/  FSETP.GT.AND P6, PT, R26.reuse, 8.50705917302346158658e+37, PT ;  /* 0x7e8000001a00780b */ /* 0x044fe40003fc4000 */
[----:B------:R-:W-:Y:S01]  /*0330*/  FSETP.GEU.AND P1, PT, R26, 1.175494350822287508e-38, PT ;  /* 0x008000001a00780b */ /* 0x000fe20003f2e000 */
[----:B------:R-:W-:Y:S01]  /*0340*/  @P2 FMUL R22, R22, 0.25 ;  /* 0x3e80000016162820 */ /* 0x000fe20000400000 */
[----:B-1----:R-:W-:Y:S02]  /*0350*/  FSEL R6, R5, 1, P6 ;  /* 0x3f80000005067808 */ /* 0x002fe40003000000 */
[C---:B-----5:R-:W-:Y:S01]  /*0360*/  FSETP.GT.AND P4, PT, R25.reuse, 8.50705917302346158658e+37, PT ;  /* 0x7e8000001900780b */ /* 0x060fe20003f84000 */
[----:B------:R-:W-:Y:S01]  /*0370*/  @!P3 FMUL R22, R22, 16777216 ;  /* 0x4b8000001616b820 */ /* 0x000fe20000400000 */
[----:B------:R-:W-:Y:S02]  /*0380*/  FSETP.GEU.AND P5, PT, R25, 1.175494350822287508e-38, PT ;  /* 0x008000001900780b */ /* 0x000fe40003fae000 */
[----:B------:R-:W-:-:S02]  /*0390*/  SEL R23, R10, RZ, !P0 ;  /* 0x000000ff0a177207 */ /* 0x000fc40004000000 */
[----:B------:R-:W-:Y:S01]  /*03a0*/  SEL R24, R11, RZ, !P0 ;  /* 0x000000ff0b187207 */ /* 0x000fe20004000000 */
[----:B------:R-:W-:Y:S01]  /*03b0*/  @P6 FMUL R26, R26, 0.25 ;  /* 0x3e8000001a1a6820 */ /* 0x000fe20000400000 */
[----:B---3--:R-:W-:Y:S01]  /*03c0*/  FSETP.GT.AND P6, PT, R4, 8.50705917302346158658e+37, PT ;  /* 0x7e8000000400780b */ /* 0x008fe20003fc4000 */
[----:B------:R-:W-:Y:S01]  /*03d0*/  @!P1 FMUL R6, R6, 16777216 ;  /* 0x4b80000006069820 */ /* 0x000fe20000400000 */
[----:B----4-:R-:W-:Y:S01]  /*03e0*/  SEL R9, R12, RZ, !P0 ;  /* 0x000000ff0c097207 */ /* 0x010fe20004000000 */
[----:B------:R-:W-:Y:S01]  /*03f0*/  @!P1 FMUL R26, R26, 16777216 ;  /* 0x4b8000001a1a9820 */ /* 0x000fe20000400000 */
[----:B------:R-:W-:Y:S01]  /*0400*/  FSETP.GEU.AND P1, PT, R4, 1.175494350822287508e-38, PT ;  /* 0x008000000400780b */ /* 0x000fe20003f2e000 */
[----:B------:R-:W-:Y:S01]  /*0410*/  @P4 FMUL R25, R25, 0.25 ;  /* 0x3e80000019194820 */ /* 0x000fe20000400000 */
[----:B------:R-:W-:Y:S01]  /*0420*/  SEL R10, R13, RZ, !P0 ;  /* 0x000000ff0d0a7207 */ /* 0x000fe20004000000 */
[----:B------:R-:W-:Y:S01]  /*0430*/  FADD R12, R27, -R16 ;  /* 0x800000101b0c7221 */ /* 0x000fe20000000000 */
[----:B------:R-:W-:Y:S01]  /*0440*/  SEL R11, R14, RZ, !P0 ;  /* 0x000000ff0e0b7207 */ /* 0x000fe20004000000 */
[--C-:B------:R-:W-:Y:S01]  /*0450*/  FADD R13, R8, -R17.reuse ;  /* 0x80000011080d7221 */ /* 0x100fe20000000000 */
[----:B------:R-:W-:Y:S01]  /*0460*/  FADD R14, R23, -R18 ;  /* 0x80000012170e7221 */ /* 0x000fe20000000000 */
[----:B------:R-:W-:Y:S01]  /*0470*/  FADD R16, R9, -R16 ;  /* 0x8000001009107221 */ /* 0x000fe20000000000 */
[----:B------:R-:W-:Y:S01]  /*0480*/  FADD R17, R10, -R17 ;  /* 0x800000110a117221 */ /* 0x000fe20000000000 */
[----:B------:R-:W-:Y:S01]  /*0490*/  @P6 FMUL R4, R4, 0.25 ;  /* 0x3e80000004046820 */ /* 0x000fe20000400000 */
[----:B------:R-:W-:Y:S01]  /*04a0*/  FADD R18, R11, -R18 ;  /* 0x800000120b127221 */ /* 0x000fe20000000000 */
[----:B------:R-:W1:Y:S01]  /*04b0*/  LDC.64 R8, c[0x0][0x230] ;  /* 0x00008c00ff087b82 */ /* 0x000e620000000a00 */
[----:B------:R-:W-:Y:S01]  /*04c0*/  @!P5 FMUL R25, R25, 16777216 ;  /* 0x4b8000001919d820 */ /* 0x000fe20000400000 */
[----:B------:R-:W-:Y:S01]  /*04d0*/  @!P1 FMUL R4, R4, 16777216 ;  /* 0x4b80000004049820 */ /* 0x000fe20000400000 */
[----:B------:R2:W3:Y:S01]  /*04e0*/  MUFU.RCP R7, R26 ;  /* 0x0000001a00077308 */ /* 0x0004e20000001000 */
[----:B------:R-:W-:-:S04]  /*04f0*/  FSEL R27, R5, 1, P2 ;  /* 0x3f800000051b7808 */ /* 0x000fc80001000000 */
[----:B------:R-:W4:Y:S01]  /*0500*/  LDC.64 R10, c[0x0][0x238] ;  /* 0x00008e00ff0a7b82 */ /* 0x000f220000000a00 */
[----:B------:R-:W-:Y:S02]  /*0510*/  @!P3 FMUL R27, R27, 16777216 ;  /* 0x4b8000001b1bb820 */ /* 0x000fe40000400000 */
[----:B------:R-:W5:Y:S01]  /*0520*/  MUFU.RCP R22, R22 ;  /* 0x0000001600167308 */ /* 0x000f620000001000 */
[----:B--2---:R-:W-:Y:S01]  /*0530*/  SEL R26, R15, RZ, !P0 ;  /* 0x000000ff0f1a7207 */ /* 0x004fe20004000000 */
[----:B------:R-:W-:-:S04]  /*0540*/  FADD R15, R24, -R19 ;  /* 0x80000013180f7221 */ /* 0x000fc80000000000 */
[----:B------:R-:W-:Y:S01]  /*0550*/  FADD R19, R26, -R19 ;  /* 0x800000131a137221 */ /* 0x000fe20000000000 */
[C---:B------:R-:W-:Y:S01]  /*0560*/  FSEL R26, R5.reuse, 1, P4 ;  /* 0x3f800000051a7808 */ /* 0x040fe20002000000 */
[----:B------:R-:W2:Y:S01]  /*0570*/  MUFU.RCP R25, R25 ;  /* 0x0000001900197308 */ /* 0x000ea20000001000 */
[----:B------:R-:W-:Y:S01]  /*0580*/  FSEL R5, R5, 1, P6 ;  /* 0x3f80000005057808 */ /* 0x000fe20003000000 */
[----:B---3--:R-:W-:Y:S01]  /*0590*/  FMUL R23, R7, R6 ;  /* 0x0000000607177220 */ /* 0x008fe20000400000 */
[----:B------:R-:W-:Y:S01]  /*05a0*/  CS2R R6, SRZ ;  /* 0x0000000000067805 */ /* 0x000fe2000001ff00 */
[----:B------:R-:W-:Y:S01]  /*05b0*/  @!P5 FMUL R26, R26, 16777216 ;  /* 0x4b8000001a1ad820 */ /* 0x000fe20000400000 */
[----:B-1----:R-:W-:-:S04]  /*05c0*/  IMAD.WIDE R28, R20, 0x4, R8 ;  /* 0x00000004141c7825 */ /* 0x002fc800078e0208 */
[----:B------:R-:W-:Y:S01]  /*05d0*/  @!P1 FMUL R5, R5, 16777216 ;  /* 0x4b80000005059820 */ /* 0x000fe20000400000 */
[----:B-----5:R-:W-:Y:S01]  /*05e0*/  FMUL R24, R22, R27 ;  /* 0x0000001b16187220 */ /* 0x020fe20000400000 */
[----:B------:R-:W1:Y:S01]  /*05f0*/  MUFU.RCP R4, R4 ;  /* 0x0000000400047308 */ /* 0x000e620000001000 */
[----:B------:R-:W-:Y:S01]  /*0600*/  CS2R R8, SRZ ;  /* 0x0000000000087805 */ /* 0x000fe2000001ff00 */
[----:B--2---:R-:W-:Y:S01]  /*0610*/  FMUL R25, R25, R26 ;  /* 0x0000001a19197220 */ /* 0x004fe20000400000 */
[----:B----4-:R-:W-:Y:S01]  /*0620*/  IMAD.WIDE R26, R20, 0x4, R10 ;  /* 0x00000004141a7825 */ /* 0x010fe200078e020a */
[----:B------:R-:W-:-:S03]  /*0630*/  CS2R R10, SRZ ;  /* 0x00000000000a7805 */ /* 0x000fc6000001ff00 */
[----:B-1----:R-:W-:Y:S01]  /*0640*/  FMUL R22, R4, R5 ;  /* 0x0000000504167220 */ /* 0x002fe20000400000 */
[----:B------:R-:W-:Y:S02]  /*0650*/  CS2R R4, SRZ ;  /* 0x0000000000047805 */ /* 0x000fe4000001ff00 */
[----:B------:R-:W2:Y:S04]  /*0660*/  @!P0 LDG.E.EL.128 R8, desc[UR6][R26.64] ;  /* 0x000000061a088981 */ /* 0x000ea8000c2e1d00 */
[----:B------:R-:W2:Y:S01]  /*0670*/  @!P0 LDG.E.EL.128 R4, desc[UR6][R28.64] ;  /* 0x000000061c048981 */ /* 0x000ea2000c2e1d00 */
[C---:B------:R-:W-:Y:S01]  /*0680*/  FMUL R20, R22.reuse, R19 ;  /* 0x0000001316147220 */ /* 0x040fe20000400000 */
[----:B------:R-:W-:Y:S01]  /*0690*/  FMUL R22, R22, R15 ;  /* 0x0000000f16167220 */ /* 0x000fe20000400000 */
[C---:B------:R-:W-:Y:S01]  /*06a0*/  FMUL R15, R23.reuse, R16 ;  /* 0x00000010170f7220 */ /* 0x040fe20000400000 */
[----:B------:R-:W-:Y:S01]  /*06b0*/  FMUL R23, R23, R12 ;  /* 0x0000000c17177220 */ /* 0x000fe20000400000 */
[C---:B------:R-:W-:Y:S01]  /*06c0*/  FMUL R12, R24.reuse, R17 ;  /* 0x00000011180c7220 */ /* 0x040fe20000400000 */
[----:B------:R-:W-:Y:S01]  /*06d0*/  FMUL R24, R24, R13 ;  /* 0x0000000d18187220 */ /* 0x000fe20000400000 */
[C---:B------:R-:W-:Y:S01]  /*06e0*/  FMUL R13, R25.reuse, R18 ;  /* 0x00000012190d7220 */ /* 0x040fe20000400000 */
[----:B------:R-:W-:Y:S01]  /*06f0*/  FMUL R25, R25, R14 ;  /* 0x0000000e19197220 */ /* 0x000fe20000400000 */
[----:B------:R-:W1:Y:S01]  /*0700*/  S2UR UR5, SR_CgaCtaId ;  /* 0x00000000000579c3 */ /* 0x000e620000008800 */
[----:B------:R-:W-:Y:S01]  /*0710*/  LOP3.LUT R3, R3, 0x1c, RZ, 0xc0, !PT ;  /* 0x0000001c03037812 */ /* 0x000fe200078ec0ff */
[----:B------:R-:W-:-:S02]  /*0720*/  UMOV UR4, 0x400 ;  /* 0x0000040000047882 */ /* 0x000fc40000000000 */
[----:B-1----:R-:W-:Y:S01]  /*0730*/  UPRMT UR4, UR5, 0x654, UR4 ;  /* 0x0000065405047896 */ /* 0x002fe20008000004 */
[-CC-:B--2---:R-:W-:Y:S01]  /*0740*/  FFMA R23, R23, R4.reuse, R8.reuse ;  /* 0x0000000417177223 */ /* 0x184fe20000000008 */
[----:B------:R-:W-:Y:S01]  /*0750*/  FFMA R15, R15, R4, R8 ;  /* 0x000000040f0f7223 */ /* 0x000fe20000000008 */
[-CC-:B------:R-:W-:Y:S01]  /*0760*/  FFMA R24, R24, R5.reuse, R9.reuse ;  /* 0x0000000518187223 */ /* 0x180fe20000000009 */
[----:B------:R-:W-:Y:S01]  /*0770*/  FFMA R12, R12, R5, R9 ;  /* 0x000000050c0c7223 */ /* 0x000fe20000000009 */
[-CC-:B------:R-:W-:Y:S01]  /*0780*/  FFMA R25, R25, R6.reuse, R10.reuse ;  /* 0x0000000619197223 */ /* 0x180fe2000000000a */
[----:B------:R-:W-:Y:S01]  /*0790*/  FFMA R13, R13, R6, R10 ;  /* 0x000000060d0d7223 */ /* 0x000fe2000000000a */
[-CC-:B------:R-:W-:Y:S01]  /*07a0*/  FFMA R22, R22, R7.reuse, R11.reuse ;  /* 0x0000000716167223 */ /* 0x180fe2000000000b */
[----:B------:R-:W-:Y:S01]  /*07b0*/  FFMA R20, R20, R7, R11 ;  /* 0x0000000714147223 */ /* 0x000fe2000000000b */
[----:B------:R-:W-:Y:S02]  /*07c0*/  FSETP.GEU.AND P6, PT, R15, RZ, PT ;  /* 0x000000ff0f00720b */ /* 0x000fe40003fce000 */
[----:B------:R-:W-:-:S02]  /*07d0*/  FSETP.GEU.AND P1, PT, R23, RZ, PT ;  /* 0x000000ff1700720b */ /* 0x000fc40003f2e000 */
[----:B------:R-:W-:Y:S02]  /*07e0*/  FSEL R4, R15, RZ, P6 ;  /* 0x000000ff0f047208 */ /* 0x000fe40003000000 */
[----:B------:R-:W-:Y:S02]  /*07f0*/  FSEL R23, R23, RZ, P1 ;  /* 0x000000ff17177208 */ /* 0x000fe40000800000 */
[----:B------:R-:W-:Y:S02]  /*0800*/  FSETP.GEU.AND P2, PT, R12, RZ, PT ;  /* 0x000000ff0c00720b */ /* 0x000fe40003f4e000 */
[----:B------:R-:W-:Y:S02]  /*0810*/  FSETP.GEU.AND P3, PT, R24, RZ, PT ;  /* 0x000000ff1800720b */ /* 0x000fe40003f6e000 */
[----:B------:R-:W-:Y:S02]  /*0820*/  FSETP.GEU.AND P4, PT, R13, RZ, PT ;  /* 0x000000ff0d00720b */ /* 0x000fe40003f8e000 */
[----:B------:R-:W-:-:S02]  /*0830*/  FSETP.GEU.AND P5, PT, R25, RZ, PT ;  /* 0x000000ff1900720b */ /* 0x000fc40003fae000 */
[----:B------:R-:W-:Y:S02]  /*0840*/  FSETP.GEU.AND P6, PT, R20, RZ, PT ;  /* 0x000000ff1400720b */ /* 0x000fe40003fce000 */
[----:B------:R-:W-:Y:S02]  /*0850*/  FSETP.GEU.AND P1, PT, R22, RZ, PT ;  /* 0x000000ff1600720b */ /* 0x000fe40003f2e000 */
[----:B------:R-:W-:Y:S02]  /*0860*/  FSEL R5, R12, RZ, P2 ;  /* 0x000000ff0c057208 */ /* 0x000fe40001000000 */
[----:B------:R-:W-:Y:S02]  /*0870*/  FSEL R24, R24, RZ, P3 ;  /* 0x000000ff18187208 */ /* 0x000fe40001800000 */
[----:B------:R-:W-:Y:S02]  /*0880*/  FSEL R6, R13, RZ, P4 ;  /* 0x000000ff0d067208 */ /* 0x000fe40002000000 */
[----:B------:R-:W-:-:S02]  /*0890*/  FSEL R25, R25, RZ, P5 ;  /* 0x000000ff19197208 */ /* 0x000fc40002800000 */
[----:B------:R-:W-:Y:S02]  /*08a0*/  FSEL R7, R20, RZ, P6 ;  /* 0x000000ff14077208 */ /* 0x000fe40003000000 */
[----:B------:R-:W-:Y:S01]  /*08b0*/  FSEL R22, R22, RZ, P1 ;  /* 0x000000ff16167208 */ /* 0x000fe20000800000 */
[----:B------:R-:W-:Y:S01]  /*08c0*/  FADD R4, R23, R4 ;  /* 0x0000000417047221 */ /* 0x000fe20000000000 */
[----:B------:R-:W-:Y:S01]  /*08d0*/  FADD R5, R24, R5 ;  /* 0x0000000518057221 */ /* 0x000fe20000000000 */
[----:B------:R-:W-:Y:S02]  /*08e0*/  FADD R6, R25, R6 ;  /* 0x0000000619067221 */ /* 0x000fe40000000000 */
[----:B------:R-:W-:Y:S01]  /*08f0*/  FADD R7, R22, R7 ;  /* 0x0000000716077221 */ /* 0x000fe20000000000 */
[----:B------:R-:W-:Y:S02]  /*0900*/  FSEL R4, R4, RZ, !P0 ;  /* 0x000000ff04047208 */ /* 0x000fe40004000000 */
[----:B------:R-:W-:-:S02]  /*0910*/  FSEL R5, R5, RZ, !P0 ;  /* 0x000000ff05057208 */ /* 0x000fc40004000000 */
[----:B------:R-:W-:Y:S02]  /*0920*/  FSEL R6, R6, RZ, !P0 ;  /* 0x000000ff06067208 */ /* 0x000fe40004000000 */
[----:B------:R-:W-:Y:S01]  /*0930*/  FSEL R7, R7, RZ, !P0 ;  /* 0x000000ff07077208 */ /* 0x000fe20004000000 */
[----:B------:R-:W1:Y:S04]  /*0940*/  SHFL.BFLY PT, R9, R4, 0x10, 0x1f ;  /* 0x0e001f0004097f89 */ /* 0x000e6800000e0000 */
[----:B------:R-:W2:Y:S04]  /*0950*/  SHFL.BFLY PT, R8, R5, 0x10, 0x1f ;  /* 0x0e001f0005087f89 */ /* 0x000ea800000e0000 */
[----:B------:R-:W3:Y:S04]  /*0960*/  SHFL.BFLY PT, R11, R6, 0x10, 0x1f ;  /* 0x0e001f00060b7f89 */ /* 0x000ee800000e0000 */
[----:B------:R-:W4:Y:S01]  /*0970*/  SHFL.BFLY PT, R14, R7, 0x10, 0x1f ;  /* 0x0e001f00070e7f89 */ /* 0x000f2200000e0000 */
[----:B-1----:R-:W-:Y:S01]  /*0980*/  FADD R9, R4, R9 ;  /* 0x0000000904097221 */ /* 0x002fe20000000000 */
[----:B--2---:R-:W-:Y:S01]  /*0990*/  FADD R10, R5, R8 ;  /* 0x00000008050a7221 */ /* 0x004fe20000000000 */
[----:B---3--:R-:W-:Y:S01]  /*09a0*/  FADD R12, R6, R11 ;  /* 0x0000000b060c7221 */ /* 0x008fe20000000000 */
[----:B----4-:R-:W-:-:S02]  /*09b0*/  FADD R14, R7, R14 ;  /* 0x0000000e070e7221 */ /* 0x010fc40000000000 */
[----:B------:R-:W1:Y:S04]  /*09c0*/  SHFL.BFLY PT, R8, R9, 0x8, 0x1f ;  /* 0x0d001f0009087f89 */ /* 0x000e6800000e0000 */
[----:B------:R-:W2:Y:S04]  /*09d0*/  SHFL.BFLY PT, R11, R10, 0x8, 0x1f ;  /* 0x0d001f000a0b7f89 */ /* 0x000ea800000e0000 */
[----:B------:R-:W3:Y:S04]  /*09e0*/  SHFL.BFLY PT, R13, R12, 0x8, 0x1f ;  /* 0x0d001f000c0d7f89 */ /* 0x000ee800000e0000 */
[----:B------:R-:W4:Y:S01]  /*09f0*/  SHFL.BFLY PT, R15, R14, 0x8, 0x1f ;  /* 0x0d001f000e0f7f89 */ /* 0x000f2200000e0000 */
[----:B------:R-:W-:-:S02]  /*0a00*/  SHF.R.U32.HI R4, RZ, 0x5, R21 ;  /* 0x00000005ff047819 */ /* 0x000fc40000011615 */
[----:B------:R-:W-:Y:S02]  /*0a10*/  LOP3.LUT P0, RZ, R21, 0x18, RZ, 0xc0, !PT ;  /* 0x0000001815ff7812 */ /* 0x000fe4000780c0ff */
[----:B------:R-:W-:Y:S01]  /*0a20*/  SGXT.U32 R4, R4, 0x3 ;  /* 0x000000030404781a */ /* 0x000fe20000000000 */
[----:B------:R-:W-:-:S04]  /*0a30*/  IMAD.SHL.U32 R5, R3, 0x20, RZ ;  /* 0x0000002003057824 */ /* 0x000fc800078e00ff */
[----:B------:R-:W-:Y:S02]  /*0a40*/  IMAD.SHL.U32 R6, R4, 0x4, RZ ;  /* 0x0000000404067824 */ /* 0x000fe400078e00ff */
[----:B-1----:R-:W-:-:S03]  /*0a50*/  FADD R9, R9, R8 ;  /* 0x0000000809097221 */ /* 0x002fc60000000000 */
[----:B------:R-:W-:Y:S01]  /*0a60*/  LOP3.LUT R6, R5, R6, RZ, 0xfc, !PT ;  /* 0x0000000605067212 */ /* 0x000fe200078efcff */
[----:B--2---:R-:W-:Y:S01]  /*0a70*/  FADD R11, R10, R11 ;  /* 0x0000000b0a0b7221 */ /* 0x004fe20000000000 */
[----:B---3--:R-:W-:Y:S01]  /*0a80*/  FADD R13, R12, R13 ;  /* 0x0000000d0c0d7221 */ /* 0x008fe20000000000 */
[----:B----4-:R-:W-:Y:S02]  /*0a90*/  FADD R15, R14, R15 ;  /* 0x0000000f0e0f7221 */ /* 0x010fe40000000000 */
[----:B------:R-:W-:Y:S04]  /*0aa0*/  @!P0 STS [R6+UR4], R9 ;  /* 0x0000000906008988 */ /* 0x000fe80008000804 */
[----:B------:R-:W-:Y:S04]  /*0ab0*/  @!P0 STS [R6+UR4+0x20], R11 ;  /* 0x0000200b06008988 */ /* 0x000fe80008000804 */
[----:B------:R-:W-:Y:S04]  /*0ac0*/  @!P0 STS [R6+UR4+0x40], R13 ;  /* 0x0000400d06008988 */ /* 0x000fe80008000804 */
[----:B------:R-:W-:Y:S01]  /*0ad0*/  @!P0 STS [R6+UR4+0x60], R15 ;  /* 0x0000600f06008988 */ /* 0x000fe20008000804 */
[----:B------:R-:W-:Y:S01]  /*0ae0*/  BAR.SYNC.DEFER_BLOCKING 0x0 ;  /* 0x0000000000007b1d */ /* 0x000fe20000010000 */
[----:B------:R-:W-:-:S02]  /*0af0*/  ISETP.GE.AND P1, PT, R21, 0x100, PT ;  /* 0x000001001500780c */ /* 0x000fc40003f26270 */
[----:B------:R-:W-:-:S11]  /*0b00*/  SHF.L.U32 R14, R21, 0x2, RZ ;  /* 0x00000002150e7819 */ /* 0x000fd600000006ff */
[----:B------:R-:W1:Y:S04]  /*0b10*/  @!P1 LDS R2, [R14+UR4] ;  /* 0x000000040e029984 */ /* 0x000e680008000800 */
[----:B-1----:R-:W1:Y:S02]  /*0b20*/  SHFL.BFLY PT, R7, R2, 0x4, 0x1f ;  /* 0x0c801f0002077f89 */ /* 0x002e6400000e0000 */
[----:B-1----:R-:W-:-:S05]  /*0b30*/  FADD R7, R2, R7 ;  /* 0x0000000702077221 */ /* 0x002fca0000000000 */
[----:B------:R-:W1:Y:S01]  /*0b40*/  SHFL.BFLY PT, R8, R7, 0x2, 0x1f ;  /* 0x0c401f0007087f89 */ /* 0x000e6200000e0000 */
[----:B------:R-:W-:Y:S01]  /*0b50*/  LOP3.LUT P0, RZ, R21, 0x7, RZ, 0xc0, !PT ;  /* 0x0000000715ff7812 */ /* 0x000fe2000780c0ff */
[----:B-1----:R-:W-:-:S05]  /*0b60*/  FADD R12, R7, R8 ;  /* 0x00000008070c7221 */ /* 0x002fca0000000000 */
[----:B------:R-:W1:Y:S01]  /*0b70*/  SHFL.BFLY PT, R9, R12, 0x1, 0x1f ;  /* 0x0c201f000c097f89 */ /* 0x000e6200000e0000 */
[----:B------:R-:W-:Y:S01]  /*0b80*/  ISETP.LT.AND P0, PT, R21, 0x100, !P0 ;  /* 0x000001001500780c */ /* 0x000fe20004701270 */
[----:B-1----:R-:W-:-:S12]  /*0b90*/  FADD R13, R12, R9 ;  /* 0x000000090c0d7221 */ /* 0x002fd80000000000 */
[----:B------:R-:W-:Y:S01]  /*0ba0*/  @P0 STS [R14+UR4], R13 ;  /* 0x0000000d0e000988 */ /* 0x000fe20008000804 */
[----:B------:R-:W-:Y:S06]  /*0bb0*/  BAR.SYNC.DEFER_BLOCKING 0x0 ;  /* 0x0000000000007b1d */ /* 0x000fec0000010000 */
[----:B------:R-:W-:Y:S04]  /*0bc0*/  LDS R8, [R5+UR4] ;  /* 0x0000000405087984 */ /* 0x000fe80008000800 */
[----:B------:R-:W-:Y:S04]  /*0bd0*/  LDS R9, [R5+UR4+0x20] ;  /* 0x0000200405097984 */ /* 0x000fe80008000800 */
[----:B------:R-:W-:Y:S04]  /*0be0*/  LDS R10, [R5+UR4+0x40] ;  /* 0x00004004050a7984 */ /* 0x000fe80008000800 */
[----:B------:R-:W1:Y:S01]  /*0bf0*/  LDS R11, [R5+UR4+0x60] ;  /* 0x00006004050b7984 */ /* 0x000e620008000800 */
[----:B------:R-:W2:Y:S01]  /*0c00*/  S2R R2, SR_TID.X ;  /* 0x0000000000027919 */ /* 0x000ea20000002100 */
[----:B------:R-:W-:Y:S01]  /*0c10*/  LEA R6, R3, UR4, 0x2 ;  /* 0x0000000403067c11 */ /* 0x000fe2000f8e10ff */
[----:B------:R-:W-:Y:S01]  /*0c20*/  BAR.SYNC.DEFER_BLOCKING 0x0 ;  /* 0x0000000000007b1d */ /* 0x000fe20000010000 */
[----:B------:R-:W-:-:S05]  /*0c30*/  LOP3.LUT R21, R0, 0x1f, R21, 0xf8, !PT ;  /* 0x0000001f00157812 */ /* 0x000fca00078ef815 */
[----:B-1----:R1:W-:Y:S01]  /*0c40*/  STS.128 [R6], R8 ;  /* 0x0000000806007388 */ /* 0x0023e20000000c00 */
[----:B--2---:R-:W-:-:S04]  /*0c50*/  LOP3.LUT R2, R2, 0x1f, RZ, 0xc0, !PT ;  /* 0x0000001f02027812 */ /* 0x004fc800078ec0ff */
[----:B------:R-:W-:Y:S01]  /*0c60*/  LEA R7, R2, UR4, 0x2 ;  /* 0x0000000402077c11 */ /* 0x000fe2000f8e10ff */
[----:B------:R-:W-:Y:S01]  /*0c70*/  BAR.SYNC.DEFER_BLOCKING 0x0 ;  /* 0x0000000000007b1d */ /* 0x000fe20000010000 */
[----:B------:R-:W-:-:S07]  /*0c80*/  ISETP.GE.AND P0, PT, R21, 0x800, PT ;  /* 0x000008001500780c */ /* 0x000fce0003f06270 */
[----:B------:R-:W2:Y:S01]  /*0c90*/  LDC.64 R2, c[0x0][0x210] ;  /* 0x00008400ff027b82 */ /* 0x000ea20000000a00 */
[----:B------:R-:W-:Y:S01]  /*0ca0*/  ISETP.EQ.AND P0, PT, R4, RZ, !P0 ;  /* 0x000000ff0400720c */ /* 0x000fe20004702270 */
[----:B------:R-:W3:Y:S01]  /*0cb0*/  LDS R7, [R7] ;  /* 0x0000000007077984 */ /* 0x000ee20000000800 */
[----:B--2---:R-:W-:-:S05]  /*0cc0*/  IMAD.WIDE R2, R21, 0x4, R2 ;  /* 0x0000000415027825 */ /* 0x004fca00078e0202 */
[----:B------:R-:W-:Y:S06]  /*0cd0*/  BAR.SYNC.DEFER_BLOCKING 0x0 ;  /* 0x0000000000007b1d */ /* 0x000fec0000010000 */
[----:B-1----:R-:W-:Y:S05]  /*0ce0*/  @!P0 EXIT ;  /* 0x000000000000894d */ /* 0x002fea0003800000 */
[----:B---3--:R-:W-:-:S05]  /*0cf0*/  FMUL R7, R7, 0.015625 ;  /* 0x3c80000007077820 */ /* 0x008fca0000400000 */
[----:B------:R-:W-:Y:S01]  /*0d00*/  STG.E desc[UR6][R2.64], R7 ;  /* 0x0000000702007986 */ /* 0x000fe2000c101906 */
[----:B------:R-:W-:Y:S05]  /*0d10*/  EXIT ;  /* 0x000000000000794d */ /* 0x000fea0003800000 */
.L_x_0:
[----:B------:R-:W-:-:S00]  /*0d20*/  BRA `(.L_x_0) ;  /* 0xfffffffc00fc7947 */ /* 0x000fc0000383ffff */
[----:B------:R-:W-:-:S00]  /*0d30*/  NOP ;  /* 0x0000000000007918 */ /* 0x000fc00000000000 */
        /* <DEDUP_REMOVED lines=12> */
.L_x_1:


//--------------------- .nv.global.init           --------------------------
	.section	.nv.global.init,"aw",@progbits
.nv.global.init:
	.type		_$_str,@object
	.size		_$_str,(_$_str_$_2 - _$_str)
_$_str:
        /*0000*/ 	.byte	0x5f, 0x5f, 0x43, 0x55, 0x44, 0x41, 0x5f, 0x46, 0x54, 0x5a, 0x00
	.type		_$_str_$_2,@object
	.size		_$_str_$_2,(.L_1 - _$_str_$_2)
_$_str_$_2:
        /*000b*/ 	.byte	0x5f, 0x5f, 0x43, 0x55, 0x44, 0x41, 0x5f, 0x50, 0x52, 0x45, 0x43, 0x5f, 0x53, 0x51, 0x52, 0x54
        /*001b*/ 	.byte	0x00
.L_1:


//--------------------- .nv.shared.triton_per_fused__native_batch_norm_legit_no_training_mean_relu_11 --------------------------
	.section	.nv.shared.triton_per_fused__native_batch_norm_legit_no_training_mean_relu_11,"aw",@nobits
	.sectionflags	@""
	.align	16
	.zero		1024


//--------------------- .nv.constant0.triton_per_fused__native_batch_norm_legit_no_training_mean_relu_11 --------------------------
	.section	.nv.constant0.triton_per_fused__native_batch_norm_legit_no_training_mean_relu_11,"a",@progbits
	.sectionflags	@""
	.align	4
.nv.constant0.triton_per_fused__native_batch_norm_legit_no_training_mean_relu_11:
	.zero		584
